//
// Generated by NVIDIA NVVM Compiler
//
// Compiler Build ID: CL-36424714
// Cuda compilation tools, release 13.0, V13.0.88
// Based on NVVM 20.0.0
//

.version 9.0
.target sm_100
.address_size 64

	// .globl	_Z10cnt_reducePiii
.global .align 4 .b8 precalc_xorwow_matrix[102400];
.global .align 4 .b8 precalc_xorwow_offset_matrix[102400];
.global .align 4 .b8 mrg32k3aM1[2304];
.global .align 4 .b8 mrg32k3aM2[2304];
.global .align 4 .b8 mrg32k3aM1SubSeq[2016];
.global .align 4 .b8 mrg32k3aM2SubSeq[2016];
.global .align 4 .b8 mrg32k3aM1Seq[2304];
.global .align 4 .b8 mrg32k3aM2Seq[2304];
.const .align 8 .b8 __cr_lgamma_table[72];

.visible .entry _Z10cnt_reducePiii(
	.param .u64 .ptr .align 1 _Z10cnt_reducePiii_param_0,
	.param .u32 _Z10cnt_reducePiii_param_1,
	.param .u32 _Z10cnt_reducePiii_param_2
)
{
	.reg .pred 	%p<3>;
	.reg .b32 	%r<12>;
	.reg .b64 	%rd<7>;

	ld.param.u64 	%rd1, [_Z10cnt_reducePiii_param_0];
	ld.param.u32 	%r3, [_Z10cnt_reducePiii_param_1];
	ld.param.u32 	%r4, [_Z10cnt_reducePiii_param_2];
	mov.u32 	%r5, %ctaid.x;
	mov.u32 	%r6, %ntid.x;
	mov.u32 	%r7, %tid.x;
	mad.lo.s32 	%r1, %r5, %r6, %r7;
	setp.ge.s32 	%p1, %r1, %r4;
	@%p1 bra 	$L__BB0_3;
	not.b32 	%r8, %r1;
	add.s32 	%r2, %r3, %r8;
	setp.eq.s32 	%p2, %r1, %r2;
	@%p2 bra 	$L__BB0_3;
	cvta.to.global.u64 	%rd2, %rd1;
	mul.wide.s32 	%rd3, %r1, 4;
	add.s64 	%rd4, %rd2, %rd3;
	ld.global.u32 	%r9, [%rd4];
	mul.wide.s32 	%rd5, %r2, 4;
	add.s64 	%rd6, %rd2, %rd5;
	ld.global.u32 	%r10, [%rd6];
	add.s32 	%r11, %r10, %r9;
	st.global.u32 	[%rd4], %r11;
$L__BB0_3:
	ret;

}


// ===== COMPILED SASS (sm_100) =====

	.target	sm_100

	.elftype	@"ET_EXEC"


//--------------------- .note.nv.tkinfo           --------------------------
	.section	.note.nv.tkinfo,"",@"SHT_NOTE"
	.sectionflags	@"SHF_NOTE_NV_TKINFO"
	.tkinfo
        /*0018*/ 	.word	0x00000002
        /*0030*/ 	.string	""
        /*0030*/ 	.string	"ptxas"
        /*0030*/ 	.string	"Cuda compilation tools, release 13.0, V13.0.88"
        /*0030*/ 	.string	"Build cuda_13.0.r13.0/compiler.36424714_0"
        /*0030*/ 	.string	"-arch sm_100 -m 64 "



//--------------------- .note.nv.cuinfo           --------------------------
	.section	.note.nv.cuinfo,"",@"SHT_NOTE"
	.sectionflags	@"SHF_NOTE_NV_CUINFO"
        /*0018*/ 	.short	0x0002
        /*001a*/ 	.short	0x0064
        /*001c*/ 	.short	0x0082
	.zero		2


//--------------------- .nv.info                  --------------------------
	.section	.nv.info,"",@"SHT_CUDA_INFO"
	.align	4


	//----- nvinfo : EIATTR_REGCOUNT
	.align		4
        /*0000*/ 	.byte	0x04, 0x2f
        /*0002*/ 	.short	(.L_10 - .L_9)
	.align		4
.L_9:
        /*0004*/ 	.word	index@(_Z10cnt_reducePiii)
        /*0008*/ 	.word	0x0000000a


	//----- nvinfo : EIATTR_FRAME_SIZE
	.align		4
.L_10:
        /*000c*/ 	.byte	0x04, 0x11
        /*000e*/ 	.short	(.L_12 - .L_11)
	.align		4
.L_11:
        /*0010*/ 	.word	index@(_Z10cnt_reducePiii)
        /*0014*/ 	.word	0x00000000


	//----- nvinfo : EIATTR_MIN_STACK_SIZE
	.align		4
.L_12:
        /*0018*/ 	.byte	0x04, 0x12
        /*001a*/ 	.short	(.L_14 - .L_13)
	.align		4
.L_13:
        /*001c*/ 	.word	index@(_Z10cnt_reducePiii)
        /*0020*/ 	.word	0x00000000
.L_14:


//--------------------- .nv.compat                --------------------------
	.section	.nv.compat,"",@"SHT_CUDA_COMPAT_INFO"
	.align	4
        /*0000*/ 	.byte	0x02, 0x09, 0x00, 0x00, 0x02, 0x02, 0x01, 0x00, 0x02, 0x05, 0x05, 0x00, 0x03, 0x07, 0x01, 0x01
        /*0010*/ 	.byte	0x02, 0x03, 0x00, 0x00, 0x02, 0x06, 0x01, 0x00, 0x04, 0x0b, 0x08, 0x00, 0x09, 0x00, 0x00, 0x00
        /*0020*/ 	.byte	0x00, 0x00, 0x00, 0x00


//--------------------- .nv.info._Z10cnt_reducePiii --------------------------
	.section	.nv.info._Z10cnt_reducePiii,"",@"SHT_CUDA_INFO"
	.sectionflags	@""
	.align	4


	//----- nvinfo : EIATTR_CUDA_API_VERSION
	.align		4
        /*0000*/ 	.byte	0x04, 0x37
        /*0002*/ 	.short	(.L_16 - .L_15)
.L_15:
        /*0004*/ 	.word	0x00000082


	//----- nvinfo : EIATTR_KPARAM_INFO
	.align		4
.L_16:
        /*0008*/ 	.byte	0x04, 0x17
        /*000a*/ 	.short	(.L_18 - .L_17)
.L_17:
        /*000c*/ 	.word	0x00000000
        /*0010*/ 	.short	0x0002
        /*0012*/ 	.short	0x000c
        /*0014*/ 	.byte	0x00, 0xf0, 0x11, 0x00


	//----- nvinfo : EIATTR_KPARAM_INFO
	.align		4
.L_18:
        /*0018*/ 	.byte	0x04, 0x17
        /*001a*/ 	.short	(.L_20 - .L_19)
.L_19:
        /*001c*/ 	.word	0x00000000
        /*0020*/ 	.short	0x0001
        /*0022*/ 	.short	0x0008
        /*0024*/ 	.byte	0x00, 0xf0, 0x11, 0x00


	//----- nvinfo : EIATTR_KPARAM_INFO
	.align		4
.L_20:
        /*0028*/ 	.byte	0x04, 0x17
        /*002a*/ 	.short	(.L_22 - .L_21)
.L_21:
        /*002c*/ 	.word	0x00000000
        /*0030*/ 	.short	0x0000
        /*0032*/ 	.short	0x0000
        /*0034*/ 	.byte	0x00, 0xf5, 0x21, 0x00


	//----- nvinfo : EIATTR_SPARSE_MMA_MASK
	.align		4
.L_22:
        /*0038*/ 	.byte	0x03, 0x50
        /*003a*/ 	.short	0x0000


	//----- nvinfo : EIATTR_MAXREG_COUNT
	.align		4
        /*003c*/ 	.byte	0x03, 0x1b
        /*003e*/ 	.short	0x00ff


	//----- nvinfo : EIATTR_MERCURY_ISA_VERSION
	.align		4
        /*0040*/ 	.byte	0x03, 0x5f
        /*0042*/ 	.short	0x0101


	//----- nvinfo : EIATTR_VRC_CTA_INIT_COUNT
	.align		4
        /*0044*/ 	.byte	0x02, 0x4a
	.zero		1
	.zero		1


	//----- nvinfo : EIATTR_EXIT_INSTR_OFFSETS
	.align		4
        /*0048*/ 	.byte	0x04, 0x1c
        /*004a*/ 	.short	(.L_24 - .L_23)


	//   ....[0]....
.L_23:
        /*004c*/ 	.word	0x00000070


	//   ....[1]....
        /*0050*/ 	.word	0x000000c0


	//   ....[2]....
        /*0054*/ 	.word	0x00000150


	//----- nvinfo : EIATTR_CBANK_PARAM_SIZE
	.align		4
.L_24:
        /*0058*/ 	.byte	0x03, 0x19
        /*005a*/ 	.short	0x0010


	//----- nvinfo : EIATTR_PARAM_CBANK
	.align		4
        /*005c*/ 	.byte	0x04, 0x0a
        /*005e*/ 	.short	(.L_26 - .L_25)
	.align		4
.L_25:
        /*0060*/ 	.word	index@(.nv.constant0._Z10cnt_reducePiii)
        /*0064*/ 	.short	0x0380
        /*0066*/ 	.short	0x0010


	//----- nvinfo : EIATTR_SW_WAR
	.align		4
.L_26:
        /*0068*/ 	.byte	0x04, 0x36
        /*006a*/ 	.short	(.L_28 - .L_27)
.L_27:
        /*006c*/ 	.word	0x00000008
.L_28:


//--------------------- .nv.callgraph             --------------------------
	.section	.nv.callgraph,"",@"SHT_CUDA_CALLGRAPH"
	.align	4
	.sectionentsize	8
	.align		4
        /*0000*/ 	.word	0x00000000
	.align		4
        /*0004*/ 	.word	0xffffffff
	.align		4
        /*0008*/ 	.word	0x00000000
	.align		4
        /*000c*/ 	.word	0xfffffffe
	.align		4
        /*0010*/ 	.word	0x00000000
	.align		4
        /*0014*/ 	.word	0xfffffffd
	.align		4
        /*0018*/ 	.word	0x00000000
	.align		4
        /*001c*/ 	.word	0xfffffffc


//--------------------- .nv.constant4             --------------------------
	.section	.nv.constant4,"a",@progbits
	.align	8
	.align		8
.nv.constant4:
        /*0000*/ 	.dword	precalc_xorwow_matrix
	.align		8
        /*0008*/ 	.dword	precalc_xorwow_offset_matrix
	.align		8
        /*0010*/ 	.dword	mrg32k3aM1
	.align		8
        /*0018*/ 	.dword	mrg32k3aM2
	.align		8
        /*0020*/ 	.dword	mrg32k3aM1SubSeq
	.align		8
        /*0028*/ 	.dword	mrg32k3aM2SubSeq
	.align		8
        /*0030*/ 	.dword	mrg32k3aM1Seq
	.align		8
        /*0038*/ 	.dword	mrg32k3aM2Seq


//--------------------- .nv.constant3             --------------------------
	.section	.nv.constant3,"a",@progbits
	.align	8
.nv.constant3:
	.type		__cr_lgamma_table,@object
	.size		__cr_lgamma_table,(.L_8 - __cr_lgamma_table)
__cr_lgamma_table:
        /*0000*/ 	.byte	0x00, 0x00, 0x00, 0x00, 0x00, 0x00, 0x00, 0x00, 0x00, 0x00, 0x00, 0x00, 0x00, 0x00, 0x00, 0x00
        /*0010*/ 	.byte	0xef, 0x39, 0xfa, 0xfe, 0x42, 0x2e, 0xe6, 0x3f, 0x02, 0x20, 0x2a, 0xfa, 0x0b, 0xab, 0xfc, 0x3f
        /*0020*/ 	.byte	0xf9, 0x2c, 0x92, 0x7c, 0xa7, 0x6c, 0x09, 0x40, 0xc9, 0x79, 0x44, 0x3c, 0x64, 0x26, 0x13, 0x40
        /*0030*/ 	.byte	0xca, 0x01, 0xcf, 0x3a, 0x27, 0x51, 0x1a, 0x40, 0x30, 0xcc, 0x2d, 0xf3, 0xe1, 0x0c, 0x21, 0x40
        /*0040*/ 	.byte	0x0d, 0xb7, 0xfc, 0x82, 0x8e, 0x35, 0x25, 0x40
.L_8:


//--------------------- .text._Z10cnt_reducePiii  --------------------------
	.section	.text._Z10cnt_reducePiii,"ax",@progbits
	.align	128
        .global         _Z10cnt_reducePiii
        .type           _Z10cnt_reducePiii,@function
        .size           _Z10cnt_reducePiii,(.L_x_1 - _Z10cnt_reducePiii)
        .other          _Z10cnt_reducePiii,@"STO_CUDA_ENTRY STV_DEFAULT"
_Z10cnt_reducePiii:
.text._Z10cnt_reducePiii:
[----:B------:R-:W-:Y:S01]  /*0000*/  LDC R1, c[0x0][0x37c] ;  /* 0x0000df00ff017b82 */ /* 0x000fe20000000800 */
[----:B------:R-:W0:Y:S07]  /*0010*/  S2R R0, SR_TID.X ;  /* 0x0000000000007919 */ /* 0x000e2e0000002100 */
[----:B------:R-:W0:Y:S01]  /*0020*/  S2UR UR4, SR_CTAID.X ;  /* 0x00000000000479c3 */ /* 0x000e220000002500 */
[----:B------:R-:W1:Y:S07]  /*0030*/  LDCU UR5, c[0x0][0x38c] ;  /* 0x00007180ff0577ac */ /* 0x000e6e0008000800 */
[----:B------:R-:W0:Y:S02]  /*0040*/  LDC R7, c[0x0][0x360] ;  /* 0x0000d800ff077b82 */ /* 0x000e240000000800 */
[----:B0-----:R-:W-:-:S05]  /*0050*/  IMAD R7, R7, UR4, R0 ;  /* 0x0000000407077c24 */ /* 0x001fca000f8e0200 */
[----:B-1----:R-:W-:-:S13]  /*0060*/  ISETP.GE.AND P0, PT, R7, UR5, PT ;  /* 0x0000000507007c0c */ /* 0x002fda000bf06270 */
[----:B------:R-:W-:Y:S05]  /*0070*/  @P0 EXIT ;  /* 0x000000000000094d */ /* 0x000fea0003800000 */
[----:B------:R-:W0:Y:S01]  /*0080*/  LDCU UR4, c[0x0][0x388] ;  /* 0x00007100ff0477ac */ /* 0x000e220008000800 */
[----:B------:R-:W-:-:S04]  /*0090*/  LOP3.LUT R0, RZ, R7, RZ, 0x33, !PT ;  /* 0x00000007ff007212 */ /* 0x000fc800078e33ff */
[----:B0-----:R-:W-:-:S04]  /*00a0*/  IADD3 R0, PT, PT, R0, UR4, RZ ;  /* 0x0000000400007c10 */ /* 0x001fc8000fffe0ff */
[----:B------:R-:W-:-:S13]  /*00b0*/  ISETP.NE.AND P0, PT, R7, R0, PT ;  /* 0x000000000700720c */ /* 0x000fda0003f05270 */
[----:B------:R-:W-:Y:S05]  /*00c0*/  @!P0 EXIT ;  /* 0x000000000000894d */ /* 0x000fea0003800000 */
[----:B------:R-:W0:Y:S01]  /*00d0*/  LDC.64 R2, c[0x0][0x380] ;  /* 0x0000e000ff027b82 */ /* 0x000e220000000a00 */
[----:B------:R-:W1:Y:S01]  /*00e0*/  LDCU.64 UR4, c[0x0][0x358] ;  /* 0x00006b00ff0477ac */ /* 0x000e620008000a00 */
[----:B0-----:R-:W-:-:S04]  /*00f0*/  IMAD.WIDE R4, R0, 0x4, R2 ;  /* 0x0000000400047825 */ /* 0x001fc800078e0202 */
[----:B------:R-:W-:Y:S02]  /*0100*/  IMAD.WIDE R2, R7, 0x4, R2 ;  /* 0x0000000407027825 */ /* 0x000fe400078e0202 */
[----:B-1----:R-:W2:Y:S04]  /*0110*/  LDG.E R5, desc[UR4][R4.64] ;  /* 0x0000000404057981 */ /* 0x002ea8000c1e1900 */
[----:B------:R-:W2:Y:S02]  /*0120*/  LDG.E R0, desc[UR4][R2.64] ;  /* 0x0000000402007981 */ /* 0x000ea4000c1e1900 */
[----:B--2---:R-:W-:-:S05]  /*0130*/  IADD3 R7, PT, PT, R0, R5, RZ ;  /* 0x0000000500077210 */ /* 0x004fca0007ffe0ff */
[----:B------:R-:W-:Y:S01]  /*0140*/  STG.E desc[UR4][R2.64], R7 ;  /* 0x0000000702007986 */ /* 0x000fe2000c101904 */
[----:B------:R-:W-:Y:S05]  /*0150*/  EXIT ;  /* 0x000000000000794d */ /* 0x000fea0003800000 */
.L_x_0:
[----:B------:R-:W-:-:S00]  /*0160*/  BRA `(.L_x_0) ;  /* 0xfffffffc00fc7947 */ /* 0x000fc0000383ffff */
[----:B------:R-:W-:-:S00]  /*0170*/  NOP ;  /* 0x0000000000007918 */ /* 0x000fc00000000000 */
        /* <DEDUP_REMOVED lines=8> */
.L_x_1:


//--------------------- .nv.global.init           --------------------------
	.section	.nv.global.init,"aw",@progbits
	.align	4
.nv.global.init:
	.type		mrg32k3aM1SubSeq,@object
	.size		mrg32k3aM1SubSeq,(mrg32k3aM2SubSeq - mrg32k3aM1SubSeq)
mrg32k3aM1SubSeq:
        /*0000*/ 	.byte	0x0b, 0xcc, 0xee, 0x04, 0x73, 0x29, 0x8b, 0x6f, 0xf6, 0x53, 0x03, 0xf6, 0x23, 0xf6, 0xea, 0xda
        /* <DEDUP_REMOVED lines=125> */
	.type		mrg32k3aM2SubSeq,@object
	.size		mrg32k3aM2SubSeq,(mrg32k3aM1 - mrg32k3aM2SubSeq)
mrg32k3aM2SubSeq:
        /* <DEDUP_REMOVED lines=126> */
	.type		mrg32k3aM1,@object
	.size		mrg32k3aM1,(mrg32k3aM1Seq - mrg32k3aM1)
mrg32k3aM1:
        /* <DEDUP_REMOVED lines=144> */
	.type		mrg32k3aM1Seq,@object
	.size		mrg32k3aM1Seq,(mrg32k3aM2 - mrg32k3aM1Seq)
mrg32k3aM1Seq:
        /* <DEDUP_REMOVED lines=144> */
	.type		mrg32k3aM2,@object
	.size		mrg32k3aM2,(mrg32k3aM2Seq - mrg32k3aM2)
mrg32k3aM2:
        /* <DEDUP_REMOVED lines=144> */
	.type		mrg32k3aM2Seq,@object
	.size		mrg32k3aM2Seq,(precalc_xorwow_matrix - mrg32k3aM2Seq)
mrg32k3aM2Seq:
        /* <DEDUP_REMOVED lines=144> */
	.type		precalc_xorwow_matrix,@object
	.size		precalc_xorwow_matrix,(precalc_xorwow_offset_matrix - precalc_xorwow_matrix)
precalc_xorwow_matrix:
        /* <DEDUP_REMOVED lines=6400> */
	.type		precalc_xorwow_offset_matrix,@object
	.size		precalc_xorwow_offset_matrix,(.L_1 - precalc_xorwow_offset_matrix)
precalc_xorwow_offset_matrix:
        /* <DEDUP_REMOVED lines=6400> */
.L_1:


//--------------------- .nv.shared.reserved.0     --------------------------
	.section	.nv.shared.reserved.0,"aw",@nobits
	.weak		__nv_reservedSMEM_offset_0_alias
	.size		__nv_reservedSMEM_offset_0_alias, 0, 64
	.other		__nv_reservedSMEM_offset_0_alias,@"STO_CUDA_RESERVED_SHARED STV_DEFAULT"
__nv_reservedSMEM_offset_0_alias:
	.zero		0
	.zero		64


//--------------------- .nv.constant0._Z10cnt_reducePiii --------------------------
	.section	.nv.constant0._Z10cnt_reducePiii,"a",@progbits
	.sectionflags	@""
	.align	4
.nv.constant0._Z10cnt_reducePiii:
	.zero		912


//--------------------- SYMBOLS --------------------------

	.type		.nv.reservedSmem.offset0,@object
	.size		.nv.reservedSmem.offset0,0x4
